	.headerflags	@"EF_CUDA_TEXMODE_UNIFIED EF_CUDA_64BIT_ADDRESS EF_CUDA_ACCELERATORS EF_CUDA_SM90 EF_CUDA_VIRTUAL_SM(EF_CUDA_SM90)"
	.elftype	@"ET_EXEC"


//--------------------- .nv.info                  --------------------------
	.section	.nv.info,"",@"SHT_CUDA_INFO"
	.align	4


	//----- nvinfo : EIATTR_REGCOUNT
	.align		4
        /*0000*/ 	.byte	0x04, 0x2f
        /*0002*/ 	.short	(.L_1 - .L_0)
	.align		4
.L_0:
        /*0004*/ 	.word	index@(triton_poi_fused_constant_pad_nd_1)
        /*0008*/ 	.word	0x0000000c


	//----- nvinfo : EIATTR_MIN_STACK_SIZE
	.align		4
.L_1:
        /*000c*/ 	.byte	0x04, 0x12
        /*000e*/ 	.short	(.L_3 - .L_2)
	.align		4
.L_2:
        /*0010*/ 	.word	index@(triton_poi_fused_constant_pad_nd_1)
        /*0014*/ 	.word	0x00000000


	//----- nvinfo : EIATTR_FRAME_SIZE
	.align		4
.L_3:
        /*0018*/ 	.byte	0x04, 0x11
        /*001a*/ 	.short	(.L_5 - .L_4)
	.align		4
.L_4:
        /*001c*/ 	.word	index@(triton_poi_fused_constant_pad_nd_1)
        /*0020*/ 	.word	0x00000000


	//----- nvinfo : EIATTR_MIN_STACK_SIZE
	.align		4
.L_5:
        /*0024*/ 	.byte	0x04, 0x12
        /*0026*/ 	.short	(.L_7 - .L_6)
	.align		4
.L_6:
        /*0028*/ 	.word	index@(triton_poi_fused_constant_pad_nd_1)
        /*002c*/ 	.word	0x00000000
.L_7:


//--------------------- .nv.info.triton_poi_fused_constant_pad_nd_1 --------------------------
	.section	.nv.info.triton_poi_fused_constant_pad_nd_1,"",@"SHT_CUDA_INFO"
	.sectionflags	@""
	.align	4


	//----- nvinfo : EIATTR_CUDA_API_VERSION
	.align		4
        /*0000*/ 	.byte	0x04, 0x37
        /*0002*/ 	.short	(.L_9 - .L_8)
.L_8:
        /*0004*/ 	.word	0x0000007c


	//----- nvinfo : EIATTR_KPARAM_INFO
	.align		4
.L_9:
        /*0008*/ 	.byte	0x04, 0x17
        /*000a*/ 	.short	(.L_11 - .L_10)
.L_10:
        /*000c*/ 	.word	0x00000000
        /*0010*/ 	.short	0x0002
        /*0012*/ 	.short	0x0010
        /*0014*/ 	.byte	0x00, 0xf0, 0x11, 0x00


	//----- nvinfo : EIATTR_KPARAM_INFO
	.align		4
.L_11:
        /*0018*/ 	.byte	0x04, 0x17
        /*001a*/ 	.short	(.L_13 - .L_12)
.L_12:
        /*001c*/ 	.word	0x00000000
        /*0020*/ 	.short	0x0001
        /*0022*/ 	.short	0x0008
        /*0024*/ 	.byte	0x00, 0xf4, 0x21, 0x00


	//----- nvinfo : EIATTR_KPARAM_INFO
	.align		4
.L_13:
        /*0028*/ 	.byte	0x04, 0x17
        /*002a*/ 	.short	(.L_15 - .L_14)
.L_14:
        /*002c*/ 	.word	0x00000000
        /*0030*/ 	.short	0x0000
        /*0032*/ 	.short	0x0000
        /*0034*/ 	.byte	0x00, 0xf4, 0x21, 0x00


	//----- nvinfo : EIATTR_SPARSE_MMA_MASK
	.align		4
.L_15:
        /*0038*/ 	.byte	0x03, 0x50
        /*003a*/ 	.short	0x0000


	//----- nvinfo : EIATTR_MAXREG_COUNT
	.align		4
        /*003c*/ 	.byte	0x03, 0x1b
        /*003e*/ 	.short	0x00ff


	//----- nvinfo : EIATTR_EXIT_INSTR_OFFSETS
	.align		4
        /*0040*/ 	.byte	0x04, 0x1c
        /*0042*/ 	.short	(.L_17 - .L_16)


	//   ....[0]....
.L_16:
        /*0044*/ 	.word	0x00000280


	//   ....[1]....
        /*0048*/ 	.word	0x000002a0


	//----- nvinfo : EIATTR_REQNTID
	.align		4
.L_17:
        /*004c*/ 	.byte	0x04, 0x10
        /*004e*/ 	.short	(.L_19 - .L_18)
.L_18:
        /*0050*/ 	.word	0x00000080
        /*0054*/ 	.word	0x00000001
        /*0058*/ 	.word	0x00000001


	//----- nvinfo : EIATTR_CRS_STACK_SIZE
	.align		4
.L_19:
        /*005c*/ 	.byte	0x04, 0x1e
        /*005e*/ 	.short	(.L_21 - .L_20)
.L_20:
        /*0060*/ 	.word	0x00000000


	//----- nvinfo : EIATTR_CBANK_PARAM_SIZE
	.align		4
.L_21:
        /*0064*/ 	.byte	0x03, 0x19
        /*0066*/ 	.short	0x0014


	//----- nvinfo : EIATTR_PARAM_CBANK
	.align		4
        /*0068*/ 	.byte	0x04, 0x0a
        /*006a*/ 	.short	(.L_23 - .L_22)
	.align		4
.L_22:
        /*006c*/ 	.word	index@(.nv.constant0.triton_poi_fused_constant_pad_nd_1)
        /*0070*/ 	.short	0x0210
        /*0072*/ 	.short	0x0014


	//----- nvinfo : EIATTR_SW_WAR
	.align		4
.L_23:
        /*0074*/ 	.byte	0x04, 0x36
        /*0076*/ 	.short	(.L_25 - .L_24)
.L_24:
        /*0078*/ 	.word	0x00000008
.L_25:


//--------------------- .nv.callgraph             --------------------------
	.section	.nv.callgraph,"",@"SHT_CUDA_CALLGRAPH"
	.align	4
	.sectionentsize	8
	.align		4
        /*0000*/ 	.word	0x00000000
	.align		4
        /*0004*/ 	.word	0xffffffff
	.align		4
        /*0008*/ 	.word	0x00000000
	.align		4
        /*000c*/ 	.word	0xfffffffe
	.align		4
        /*0010*/ 	.word	0x00000000
	.align		4
        /*0014*/ 	.word	0xfffffffd
	.align		4
        /*0018*/ 	.word	0x00000000
	.align		4
        /*001c*/ 	.word	0xfffffffc


//--------------------- .text.triton_poi_fused_constant_pad_nd_1 --------------------------
	.section	.text.triton_poi_fused_constant_pad_nd_1,"ax",@progbits
	.align	128
        .global         triton_poi_fused_constant_pad_nd_1
        .type           triton_poi_fused_constant_pad_nd_1,@function
        .size           triton_poi_fused_constant_pad_nd_1,(.L_x_3 - triton_poi_fused_constant_pad_nd_1)
        .other          triton_poi_fused_constant_pad_nd_1,@"STO_CUDA_ENTRY STV_DEFAULT"
triton_poi_fused_constant_pad_nd_1:
.text.triton_poi_fused_constant_pad_nd_1:
[----:B------:R-:W0:Y:S02]  /*0000*/  LDC R1, c[0x0][0x28] ;  /* 0x00000a00ff017b82 */ /* 0x000e240000000800 */
[----:B------:R-:W1:Y:S01]  /*0010*/  S2R R2, SR_TID.X ;  /* 0x0000000000027919 */ /* 0x000e620000002100 */
[----:B------:R-:W-:Y:S01]  /*0020*/  ULDC.64 UR4, c[0x0][0x210] ;  /* 0x0000840000047ab9 */ /* 0x000fe20000000a00 */
[----:B------:R-:W-:Y:S01]  /*0030*/  BSSY B0, `(.L_x_0) ;  /* 0x0000023000007945 */ /* 0x000fe20003800000 */
[----:B------:R-:W2:Y:S01]  /*0040*/  S2R R3, SR_CTAID.X ;  /* 0x0000000000037919 */ /* 0x000ea20000002500 */
[----:B-1----:R-:W-:-:S05]  /*0050*/  LOP3.LUT R2, R2, 0x7f, RZ, 0xc0, !PT ;  /* 0x0000007f02027812 */ /* 0x002fca00078ec0ff */
[----:B--2---:R-:W-:Y:S02]  /*0060*/  IMAD R3, R3, 0x80, R2 ;  /* 0x0000008003037824 */ /* 0x004fe400078e0202 */
[----:B------:R-:W-:Y:S02]  /*0070*/  IMAD.MOV.U32 R2, RZ, RZ, RZ ;  /* 0x000000ffff027224 */ /* 0x000fe400078e00ff */
[----:B------:R-:W-:-:S04]  /*0080*/  IMAD.HI R0, R3, 0x2aaaaaab, RZ ;  /* 0x2aaaaaab03007827 */ /* 0x000fc800078e02ff */
[----:B------:R-:W-:Y:S01]  /*0090*/  IMAD.HI R4, R3, -0x77777777, R2 ;  /* 0x8888888903047827 */ /* 0x000fe200078e0202 */
[----:B------:R-:W-:-:S04]  /*00a0*/  LEA.HI R5, R0, R0, RZ, 0x1 ;  /* 0x0000000000057211 */ /* 0x000fc800078f08ff */
[----:B------:R-:W-:Y:S01]  /*00b0*/  SHF.R.U32.HI R9, RZ, 0x1f, R4 ;  /* 0x0000001fff097819 */ /* 0x000fe20000011604 */
[----:B------:R-:W-:-:S03]  /*00c0*/  IMAD.HI R0, R5, 0x66666667, RZ ;  /* 0x6666666705007827 */ /* 0x000fc600078e02ff */
[----:B------:R-:W-:Y:S01]  /*00d0*/  LEA.HI R9, R4, R9, RZ, 0x1c ;  /* 0x0000000904097211 */ /* 0x000fe200078fe0ff */
[----:B------:R-:W-:Y:S01]  /*00e0*/  IMAD R2, R5, -0x6, R3 ;  /* 0xfffffffa05027824 */ /* 0x000fe200078e0203 */
[----:B------:R-:W-:-:S03]  /*00f0*/  SHF.R.S32.HI R7, RZ, 0x1, R0 ;  /* 0x00000001ff077819 */ /* 0x000fc60000011400 */
[----:B------:R-:W-:Y:S01]  /*0100*/  VIADD R4, R2, 0xffffffff ;  /* 0xffffffff02047836 */ /* 0x000fe20000000000 */
[----:B------:R-:W-:Y:S01]  /*0110*/  LEA.HI R0, R0, R7, RZ, 0x1 ;  /* 0x0000000700007211 */ /* 0x000fe200078f08ff */
[----:B------:R-:W-:Y:S01]  /*0120*/  IMAD.SHL.U32 R9, R9, 0x10, RZ ;  /* 0x0000001009097824 */ /* 0x000fe200078e00ff */
[----:B------:R-:W1:Y:S02]  /*0130*/  LDC.64 R6, c[0x0][0x218] ;  /* 0x00008600ff067b82 */ /* 0x000e640000000a00 */
[----:B------:R-:W-:Y:S01]  /*0140*/  ISETP.GE.U32.AND P0, PT, R4, 0x4, PT ;  /* 0x000000040400780c */ /* 0x000fe20003f06070 */
[----:B------:R-:W-:Y:S01]  /*0150*/  IMAD R0, R0, -0x5, R5 ;  /* 0xfffffffb00007824 */ /* 0x000fe200078e0205 */
[----:B------:R-:W-:-:S03]  /*0160*/  SHF.R.S32.HI R4, RZ, 0x1f, R2 ;  /* 0x0000001fff047819 */ /* 0x000fc60000011402 */
[C---:B------:R-:W-:Y:S01]  /*0170*/  IMAD.SHL.U32 R5, R0.reuse, 0x4, RZ ;  /* 0x0000000400057824 */ /* 0x040fe200078e00ff */
[----:B------:R-:W-:Y:S01]  /*0180*/  ISETP.GT.AND P0, PT, R0, RZ, !P0 ;  /* 0x000000ff0000720c */ /* 0x000fe20004704270 */
[----:B------:R-:W-:-:S03]  /*0190*/  IMAD.MOV.U32 R0, RZ, RZ, RZ ;  /* 0x000000ffff007224 */ /* 0x000fc600078e00ff */
[----:B------:R-:W-:Y:S02]  /*01a0*/  ISETP.LT.AND P0, PT, R3, 0x1e0, P0 ;  /* 0x000001e00300780c */ /* 0x000fe40000701270 */
[--C-:B------:R-:W-:Y:S02]  /*01b0*/  IADD3 R8, P1, P2, R5, R2, R9.reuse ;  /* 0x0000000205087210 */ /* 0x100fe40007a3e009 */
[----:B------:R-:W-:Y:S02]  /*01c0*/  SHF.R.S32.HI R2, RZ, 0x1f, R9 ;  /* 0x0000001fff027819 */ /* 0x000fe40000011409 */
[----:B------:R-:W-:-:S04]  /*01d0*/  SHF.R.S32.HI R5, RZ, 0x1f, R5 ;  /* 0x0000001fff057819 */ /* 0x000fc80000011405 */
[----:B------:R-:W-:Y:S02]  /*01e0*/  IADD3.X R5, R5, R4, R2, P1, P2 ;  /* 0x0000000405057210 */ /* 0x000fe40000fe4402 */
[C---:B------:R-:W-:Y:S02]  /*01f0*/  LEA R4, P2, R8.reuse, UR4, 0x2 ;  /* 0x0000000408047c11 */ /* 0x040fe4000f8410ff */
[C---:B------:R-:W-:Y:S01]  /*0200*/  ISETP.GE.AND P1, PT, R3.reuse, 0x1e0, PT ;  /* 0x000001e00300780c */ /* 0x040fe20003f26270 */
[----:B-1----:R-:W-:Y:S01]  /*0210*/  IMAD.WIDE R2, R3, 0x4, R6 ;  /* 0x0000000403027825 */ /* 0x002fe200078e0206 */
[----:B------:R-:W-:Y:S01]  /*0220*/  LEA.HI.X R5, R8, UR5, R5, 0x2, P2 ;  /* 0x0000000508057c11 */ /* 0x000fe200090f1405 */
[----:B------:R-:W-:Y:S01]  /*0230*/  ULDC.64 UR4, c[0x0][0x208] ;  /* 0x0000820000047ab9 */ /* 0x000fe20000000a00 */
[----:B------:R-:W-:Y:S09]  /*0240*/  @!P0 BRA `(.L_x_1) ;  /* 0x0000000000048947 */ /* 0x000ff20003800000 */
[----:B------:R1:W5:Y:S02]  /*0250*/  LDG.E R0, desc[UR4][R4.64+-0x14] ;  /* 0xffffec0404007981 */ /* 0x000364000c1e1900 */
.L_x_1:
[----:B------:R-:W-:Y:S05]  /*0260*/  BSYNC B0 ;  /* 0x0000000000007941 */ /* 0x000fea0003800000 */
.L_x_0:
[----:B-1---5:R-:W-:Y:S01]  /*0270*/  SEL R5, R0, RZ, P0 ;  /* 0x000000ff00057207 */ /* 0x022fe20000000000 */
[----:B------:R-:W-:Y:S06]  /*0280*/  @P1 EXIT ;  /* 0x000000000000194d */ /* 0x000fec0003800000 */
[----:B------:R-:W-:Y:S01]  /*0290*/  STG.E desc[UR4][R2.64], R5 ;  /* 0x0000000502007986 */ /* 0x000fe2000c101904 */
[----:B------:R-:W-:Y:S05]  /*02a0*/  EXIT ;  /* 0x000000000000794d */ /* 0x000fea0003800000 */
.L_x_2:
[----:B------:R-:W-:-:S00]  /*02b0*/  BRA `(.L_x_2) ;  /* 0xfffffffc00fc7947 */ /* 0x000fc0000383ffff */
[----:B------:R-:W-:-:S00]  /*02c0*/  NOP ;  /* 0x0000000000007918 */ /* 0x000fc00000000000 */
        /* <DEDUP_REMOVED lines=11> */
.L_x_3:


//--------------------- .nv.constant0.triton_poi_fused_constant_pad_nd_1 --------------------------
	.section	.nv.constant0.triton_poi_fused_constant_pad_nd_1,"a",@progbits
	.sectionflags	@""
	.align	4
.nv.constant0.triton_poi_fused_constant_pad_nd_1:
	.zero		548
